//
// Generated by NVIDIA NVVM Compiler
//
// Compiler Build ID: CL-36424714
// Cuda compilation tools, release 13.0, V13.0.88
// Based on NVVM 20.0.0
//

.version 9.0
.target sm_100
.address_size 64

	// .globl	_Z4vaddPKfPfi

.visible .entry _Z4vaddPKfPfi(
	.param .u64 .ptr .align 1 _Z4vaddPKfPfi_param_0,
	.param .u64 .ptr .align 1 _Z4vaddPKfPfi_param_1,
	.param .u32 _Z4vaddPKfPfi_param_2
)
{
	.reg .pred 	%p<2>;
	.reg .b32 	%r<6>;
	.reg .b32 	%f<4>;
	.reg .b64 	%rd<8>;

	ld.param.u64 	%rd1, [_Z4vaddPKfPfi_param_0];
	ld.param.u64 	%rd2, [_Z4vaddPKfPfi_param_1];
	ld.param.u32 	%r2, [_Z4vaddPKfPfi_param_2];
	mov.u32 	%r3, %tid.x;
	mov.u32 	%r4, %ctaid.x;
	mov.u32 	%r5, %ntid.x;
	mad.lo.s32 	%r1, %r4, %r5, %r3;
	setp.ge.s32 	%p1, %r1, %r2;
	@%p1 bra 	$L__BB0_2;
	cvta.to.global.u64 	%rd3, %rd2;
	cvta.to.global.u64 	%rd4, %rd1;
	mul.wide.s32 	%rd5, %r1, 4;
	add.s64 	%rd6, %rd3, %rd5;
	ld.global.f32 	%f1, [%rd6];
	add.s64 	%rd7, %rd4, %rd5;
	ld.global.f32 	%f2, [%rd7];
	add.f32 	%f3, %f1, %f2;
	st.global.f32 	[%rd6], %f3;
$L__BB0_2:
	ret;

}


// ===== COMPILED SASS (sm_100) =====

	.target	sm_100

	.elftype	@"ET_EXEC"


//--------------------- .note.nv.tkinfo           --------------------------
	.section	.note.nv.tkinfo,"",@"SHT_NOTE"
	.sectionflags	@"SHF_NOTE_NV_TKINFO"
	.tkinfo
        /*0018*/ 	.word	0x00000002
        /*0030*/ 	.string	""
        /*0030*/ 	.string	"ptxas"
        /*0030*/ 	.string	"Cuda compilation tools, release 13.0, V13.0.88"
        /*0030*/ 	.string	"Build cuda_13.0.r13.0/compiler.36424714_0"
        /*0030*/ 	.string	"-arch sm_100 -m 64 "



//--------------------- .note.nv.cuinfo           --------------------------
	.section	.note.nv.cuinfo,"",@"SHT_NOTE"
	.sectionflags	@"SHF_NOTE_NV_CUINFO"
        /*0018*/ 	.short	0x0002
        /*001a*/ 	.short	0x0064
        /*001c*/ 	.short	0x0082
	.zero		2


//--------------------- .nv.info                  --------------------------
	.section	.nv.info,"",@"SHT_CUDA_INFO"
	.align	4


	//----- nvinfo : EIATTR_REGCOUNT
	.align		4
        /*0000*/ 	.byte	0x04, 0x2f
        /*0002*/ 	.short	(.L_1 - .L_0)
	.align		4
.L_0:
        /*0004*/ 	.word	index@(_Z4vaddPKfPfi)
        /*0008*/ 	.word	0x0000000a


	//----- nvinfo : EIATTR_FRAME_SIZE
	.align		4
.L_1:
        /*000c*/ 	.byte	0x04, 0x11
        /*000e*/ 	.short	(.L_3 - .L_2)
	.align		4
.L_2:
        /*0010*/ 	.word	index@(_Z4vaddPKfPfi)
        /*0014*/ 	.word	0x00000000


	//----- nvinfo : EIATTR_MIN_STACK_SIZE
	.align		4
.L_3:
        /*0018*/ 	.byte	0x04, 0x12
        /*001a*/ 	.short	(.L_5 - .L_4)
	.align		4
.L_4:
        /*001c*/ 	.word	index@(_Z4vaddPKfPfi)
        /*0020*/ 	.word	0x00000000
.L_5:


//--------------------- .nv.compat                --------------------------
	.section	.nv.compat,"",@"SHT_CUDA_COMPAT_INFO"
	.align	4
        /*0000*/ 	.byte	0x02, 0x09, 0x00, 0x00, 0x02, 0x02, 0x01, 0x00, 0x02, 0x05, 0x05, 0x00, 0x03, 0x07, 0x01, 0x01
        /*0010*/ 	.byte	0x02, 0x03, 0x00, 0x00, 0x02, 0x06, 0x01, 0x00, 0x04, 0x0b, 0x08, 0x00, 0x09, 0x00, 0x00, 0x00
        /*0020*/ 	.byte	0x00, 0x00, 0x00, 0x00


//--------------------- .nv.info._Z4vaddPKfPfi    --------------------------
	.section	.nv.info._Z4vaddPKfPfi,"",@"SHT_CUDA_INFO"
	.sectionflags	@""
	.align	4


	//----- nvinfo : EIATTR_CUDA_API_VERSION
	.align		4
        /*0000*/ 	.byte	0x04, 0x37
        /*0002*/ 	.short	(.L_7 - .L_6)
.L_6:
        /*0004*/ 	.word	0x00000082


	//----- nvinfo : EIATTR_KPARAM_INFO
	.align		4
.L_7:
        /*0008*/ 	.byte	0x04, 0x17
        /*000a*/ 	.short	(.L_9 - .L_8)
.L_8:
        /*000c*/ 	.word	0x00000000
        /*0010*/ 	.short	0x0002
        /*0012*/ 	.short	0x0010
        /*0014*/ 	.byte	0x00, 0xf0, 0x11, 0x00


	//----- nvinfo : EIATTR_KPARAM_INFO
	.align		4
.L_9:
        /*0018*/ 	.byte	0x04, 0x17
        /*001a*/ 	.short	(.L_11 - .L_10)
.L_10:
        /*001c*/ 	.word	0x00000000
        /*0020*/ 	.short	0x0001
        /*0022*/ 	.short	0x0008
        /*0024*/ 	.byte	0x00, 0xf5, 0x21, 0x00


	//----- nvinfo : EIATTR_KPARAM_INFO
	.align		4
.L_11:
        /*0028*/ 	.byte	0x04, 0x17
        /*002a*/ 	.short	(.L_13 - .L_12)
.L_12:
        /*002c*/ 	.word	0x00000000
        /*0030*/ 	.short	0x0000
        /*0032*/ 	.short	0x0000
        /*0034*/ 	.byte	0x00, 0xf5, 0x21, 0x00


	//----- nvinfo : EIATTR_SPARSE_MMA_MASK
	.align		4
.L_13:
        /*0038*/ 	.byte	0x03, 0x50
        /*003a*/ 	.short	0x0000


	//----- nvinfo : EIATTR_MAXREG_COUNT
	.align		4
        /*003c*/ 	.byte	0x03, 0x1b
        /*003e*/ 	.short	0x00ff


	//----- nvinfo : EIATTR_MERCURY_ISA_VERSION
	.align		4
        /*0040*/ 	.byte	0x03, 0x5f
        /*0042*/ 	.short	0x0101


	//----- nvinfo : EIATTR_VRC_CTA_INIT_COUNT
	.align		4
        /*0044*/ 	.byte	0x02, 0x4a
	.zero		1
	.zero		1


	//----- nvinfo : EIATTR_EXIT_INSTR_OFFSETS
	.align		4
        /*0048*/ 	.byte	0x04, 0x1c
        /*004a*/ 	.short	(.L_15 - .L_14)


	//   ....[0]....
.L_14:
        /*004c*/ 	.word	0x00000070


	//   ....[1]....
        /*0050*/ 	.word	0x00000110


	//----- nvinfo : EIATTR_CBANK_PARAM_SIZE
	.align		4
.L_15:
        /*0054*/ 	.byte	0x03, 0x19
        /*0056*/ 	.short	0x0014


	//----- nvinfo : EIATTR_PARAM_CBANK
	.align		4
        /*0058*/ 	.byte	0x04, 0x0a
        /*005a*/ 	.short	(.L_17 - .L_16)
	.align		4
.L_16:
        /*005c*/ 	.word	index@(.nv.constant0._Z4vaddPKfPfi)
        /*0060*/ 	.short	0x0380
        /*0062*/ 	.short	0x0014


	//----- nvinfo : EIATTR_SW_WAR
	.align		4
.L_17:
        /*0064*/ 	.byte	0x04, 0x36
        /*0066*/ 	.short	(.L_19 - .L_18)
.L_18:
        /*0068*/ 	.word	0x00000008
.L_19:


//--------------------- .nv.callgraph             --------------------------
	.section	.nv.callgraph,"",@"SHT_CUDA_CALLGRAPH"
	.align	4
	.sectionentsize	8
	.align		4
        /*0000*/ 	.word	0x00000000
	.align		4
        /*0004*/ 	.word	0xffffffff
	.align		4
        /*0008*/ 	.word	0x00000000
	.align		4
        /*000c*/ 	.word	0xfffffffe
	.align		4
        /*0010*/ 	.word	0x00000000
	.align		4
        /*0014*/ 	.word	0xfffffffd
	.align		4
        /*0018*/ 	.word	0x00000000
	.align		4
        /*001c*/ 	.word	0xfffffffc


//--------------------- .text._Z4vaddPKfPfi       --------------------------
	.section	.text._Z4vaddPKfPfi,"ax",@progbits
	.align	128
        .global         _Z4vaddPKfPfi
        .type           _Z4vaddPKfPfi,@function
        .size           _Z4vaddPKfPfi,(.L_x_1 - _Z4vaddPKfPfi)
        .other          _Z4vaddPKfPfi,@"STO_CUDA_ENTRY STV_DEFAULT"
_Z4vaddPKfPfi:
.text._Z4vaddPKfPfi:
[----:B------:R-:W-:Y:S01]  /*0000*/  LDC R1, c[0x0][0x37c] ;  /* 0x0000df00ff017b82 */ /* 0x000fe20000000800 */
[----:B------:R-:W0:Y:S07]  /*0010*/  S2R R7, SR_TID.X ;  /* 0x0000000000077919 */ /* 0x000e2e0000002100 */
[----:B------:R-:W0:Y:S01]  /*0020*/  S2UR UR4, SR_CTAID.X ;  /* 0x00000000000479c3 */ /* 0x000e220000002500 */
[----:B------:R-:W1:Y:S07]  /*0030*/  LDCU UR5, c[0x0][0x390] ;  /* 0x00007200ff0577ac */ /* 0x000e6e0008000800 */
[----:B------:R-:W0:Y:S02]  /*0040*/  LDC R0, c[0x0][0x360] ;  /* 0x0000d800ff007b82 */ /* 0x000e240000000800 */
[----:B0-----:R-:W-:-:S05]  /*0050*/  IMAD R7, R0, UR4, R7 ;  /* 0x0000000400077c24 */ /* 0x001fca000f8e0207 */
[----:B-1----:R-:W-:-:S13]  /*0060*/  ISETP.GE.AND P0, PT, R7, UR5, PT ;  /* 0x0000000507007c0c */ /* 0x002fda000bf06270 */
[----:B------:R-:W-:Y:S05]  /*0070*/  @P0 EXIT ;  /* 0x000000000000094d */ /* 0x000fea0003800000 */
[----:B------:R-:W0:Y:S01]  /*0080*/  LDC.64 R4, c[0x0][0x380] ;  /* 0x0000e000ff047b82 */ /* 0x000e220000000a00 */
[----:B------:R-:W1:Y:S07]  /*0090*/  LDCU.64 UR4, c[0x0][0x358] ;  /* 0x00006b00ff0477ac */ /* 0x000e6e0008000a00 */
[----:B------:R-:W2:Y:S01]  /*00a0*/  LDC.64 R2, c[0x0][0x388] ;  /* 0x0000e200ff027b82 */ /* 0x000ea20000000a00 */
[----:B0-----:R-:W-:-:S06]  /*00b0*/  IMAD.WIDE R4, R7, 0x4, R4 ;  /* 0x0000000407047825 */ /* 0x001fcc00078e0204 */
[----:B-1----:R-:W3:Y:S01]  /*00c0*/  LDG.E R5, desc[UR4][R4.64] ;  /* 0x0000000404057981 */ /* 0x002ee2000c1e1900 */
[----:B--2---:R-:W-:-:S05]  /*00d0*/  IMAD.WIDE R2, R7, 0x4, R2 ;  /* 0x0000000407027825 */ /* 0x004fca00078e0202 */
[----:B------:R-:W3:Y:S02]  /*00e0*/  LDG.E R0, desc[UR4][R2.64] ;  /* 0x0000000402007981 */ /* 0x000ee4000c1e1900 */
[----:B---3--:R-:W-:-:S05]  /*00f0*/  FADD R7, R0, R5 ;  /* 0x0000000500077221 */ /* 0x008fca0000000000 */
[----:B------:R-:W-:Y:S01]  /*0100*/  STG.E desc[UR4][R2.64], R7 ;  /* 0x0000000702007986 */ /* 0x000fe2000c101904 */
[----:B------:R-:W-:Y:S05]  /*0110*/  EXIT ;  /* 0x000000000000794d */ /* 0x000fea0003800000 */
.L_x_0:
[----:B------:R-:W-:-:S00]  /*0120*/  BRA `(.L_x_0) ;  /* 0xfffffffc00fc7947 */ /* 0x000fc0000383ffff */
[----:B------:R-:W-:-:S00]  /*0130*/  NOP ;  /* 0x0000000000007918 */ /* 0x000fc00000000000 */
        /* <DEDUP_REMOVED lines=12> */
.L_x_1:


//--------------------- .nv.shared.reserved.0     --------------------------
	.section	.nv.shared.reserved.0,"aw",@nobits
	.weak		__nv_reservedSMEM_offset_0_alias
	.size		__nv_reservedSMEM_offset_0_alias, 0, 64
	.other		__nv_reservedSMEM_offset_0_alias,@"STO_CUDA_RESERVED_SHARED STV_DEFAULT"
__nv_reservedSMEM_offset_0_alias:
	.zero		0
	.zero		64


//--------------------- .nv.constant0._Z4vaddPKfPfi --------------------------
	.section	.nv.constant0._Z4vaddPKfPfi,"a",@progbits
	.sectionflags	@""
	.align	4
.nv.constant0._Z4vaddPKfPfi:
	.zero		916


//--------------------- SYMBOLS --------------------------

	.type		.nv.reservedSmem.offset0,@object
	.size		.nv.reservedSmem.offset0,0x4
